//
// Generated by NVIDIA NVVM Compiler
//
// Compiler Build ID: CL-36424714
// Cuda compilation tools, release 13.0, V13.0.88
// Based on NVVM 20.0.0
//

.version 9.0
.target sm_100
.address_size 64

	// .globl	_Z9roll_cudaPhm

.visible .entry _Z9roll_cudaPhm(
	.param .u64 .ptr .align 1 _Z9roll_cudaPhm_param_0,
	.param .u64 _Z9roll_cudaPhm_param_1
)
{
	.reg .pred 	%p<3>;
	.reg .b32 	%r<17>;
	.reg .b64 	%rd<59>;

	ld.param.u64 	%rd8, [_Z9roll_cudaPhm_param_0];
	ld.param.u64 	%rd9, [_Z9roll_cudaPhm_param_1];
	mov.u32 	%r4, %ctaid.x;
	mov.u32 	%r5, %ntid.x;
	mov.u32 	%r6, %tid.x;
	mad.lo.s32 	%r7, %r4, %r5, %r6;
	cvt.s64.s32 	%rd1, %r7;
	add.s64 	%rd10, %rd9, %rd1;
	setp.lt.u32 	%p1, %r7, 385280;
	selp.b64 	%rd58, 96, 95, %p1;
	add.s64 	%rd57, %rd10, 7150253579921374537;
	mov.b32 	%r16, 0;
$L__BB0_1:
	add.s64 	%rd11, %rd57, 4412207830758565606;
	xor.b64  	%rd12, %rd11, -1800455987208640293;
	mul.lo.s64 	%rd13, %rd12, %rd11;
	mul.hi.u64 	%rd14, %rd12, %rd11;
	xor.b64  	%rd15, %rd14, %rd13;
	add.s64 	%rd16, %rd57, -2472074832271045867;
	xor.b64  	%rd17, %rd16, -1800455987208640293;
	mul.lo.s64 	%rd18, %rd17, %rd16;
	mul.hi.u64 	%rd19, %rd17, %rd16;
	xor.b64  	%rd20, %rd19, %rd18;
	and.b64  	%rd21, %rd15, %rd20;
	popc.b64 	%r8, %rd21;
	add.s64 	%rd22, %rd57, 9090386578408894276;
	xor.b64  	%rd23, %rd22, -1800455987208640293;
	mul.lo.s64 	%rd24, %rd23, %rd22;
	mul.hi.u64 	%rd25, %rd23, %rd22;
	xor.b64  	%rd26, %rd25, %rd24;
	add.s64 	%rd27, %rd57, 2206103915379282803;
	xor.b64  	%rd28, %rd27, -1800455987208640293;
	mul.lo.s64 	%rd29, %rd28, %rd27;
	mul.hi.u64 	%rd30, %rd28, %rd27;
	xor.b64  	%rd31, %rd30, %rd29;
	and.b64  	%rd32, %rd26, %rd31;
	popc.b64 	%r9, %rd32;
	add.s32 	%r10, %r8, %r9;
	add.s64 	%rd33, %rd57, -4678178747650328670;
	xor.b64  	%rd34, %rd33, -1800455987208640293;
	mul.lo.s64 	%rd35, %rd34, %rd33;
	mul.hi.u64 	%rd36, %rd34, %rd33;
	xor.b64  	%rd37, %rd36, %rd35;
	add.s64 	%rd38, %rd57, 6884282663029611473;
	xor.b64  	%rd39, %rd38, -1800455987208640293;
	mul.lo.s64 	%rd40, %rd39, %rd38;
	mul.hi.u64 	%rd41, %rd39, %rd38;
	xor.b64  	%rd42, %rd41, %rd40;
	and.b64  	%rd43, %rd37, %rd42;
	popc.b64 	%r11, %rd43;
	add.s32 	%r12, %r10, %r11;
	xor.b64  	%rd44, %rd57, -1800455987208640293;
	mul.lo.s64 	%rd45, %rd44, %rd57;
	mul.hi.u64 	%rd46, %rd44, %rd57;
	xor.b64  	%rd47, %rd46, %rd45;
	add.s64 	%rd48, %rd57, -6884282663029611473;
	xor.b64  	%rd49, %rd48, -1800455987208640293;
	mul.lo.s64 	%rd50, %rd49, %rd48;
	mul.hi.u64 	%rd51, %rd49, %rd48;
	xor.b64  	%rd52, %rd51, %rd50;
	shl.b64 	%rd53, %rd52, 25;
	and.b64  	%rd54, %rd53, %rd47;
	popc.b64 	%r13, %rd54;
	add.s32 	%r14, %r12, %r13;
	and.b32  	%r15, %r16, 255;
	max.u32 	%r16, %r15, %r14;
	add.s64 	%rd58, %rd58, -1;
	add.s64 	%rd57, %rd57, 265970916891763064;
	setp.ne.s64 	%p2, %rd58, 0;
	@%p2 bra 	$L__BB0_1;
	cvta.to.global.u64 	%rd55, %rd8;
	add.s64 	%rd56, %rd55, %rd1;
	st.global.u8 	[%rd56], %r16;
	ret;

}


// ===== COMPILED SASS (sm_100) =====

	.target	sm_100

	.elftype	@"ET_EXEC"


//--------------------- .note.nv.tkinfo           --------------------------
	.section	.note.nv.tkinfo,"",@"SHT_NOTE"
	.sectionflags	@"SHF_NOTE_NV_TKINFO"
	.tkinfo
        /*0018*/ 	.word	0x00000002
        /*0030*/ 	.string	""
        /*0030*/ 	.string	"ptxas"
        /*0030*/ 	.string	"Cuda compilation tools, release 13.0, V13.0.88"
        /*0030*/ 	.string	"Build cuda_13.0.r13.0/compiler.36424714_0"
        /*0030*/ 	.string	"-arch sm_100 -m 64 "



//--------------------- .note.nv.cuinfo           --------------------------
	.section	.note.nv.cuinfo,"",@"SHT_NOTE"
	.sectionflags	@"SHF_NOTE_NV_CUINFO"
        /*0018*/ 	.short	0x0002
        /*001a*/ 	.short	0x0064
        /*001c*/ 	.short	0x0082
	.zero		2


//--------------------- .nv.info                  --------------------------
	.section	.nv.info,"",@"SHT_CUDA_INFO"
	.align	4


	//----- nvinfo : EIATTR_REGCOUNT
	.align		4
        /*0000*/ 	.byte	0x04, 0x2f
        /*0002*/ 	.short	(.L_1 - .L_0)
	.align		4
.L_0:
        /*0004*/ 	.word	index@(_Z9roll_cudaPhm)
        /*0008*/ 	.word	0x00000020


	//----- nvinfo : EIATTR_FRAME_SIZE
	.align		4
.L_1:
        /*000c*/ 	.byte	0x04, 0x11
        /*000e*/ 	.short	(.L_3 - .L_2)
	.align		4
.L_2:
        /*0010*/ 	.word	index@(_Z9roll_cudaPhm)
        /*0014*/ 	.word	0x00000000


	//----- nvinfo : EIATTR_MIN_STACK_SIZE
	.align		4
.L_3:
        /*0018*/ 	.byte	0x04, 0x12
        /*001a*/ 	.short	(.L_5 - .L_4)
	.align		4
.L_4:
        /*001c*/ 	.word	index@(_Z9roll_cudaPhm)
        /*0020*/ 	.word	0x00000000
.L_5:


//--------------------- .nv.compat                --------------------------
	.section	.nv.compat,"",@"SHT_CUDA_COMPAT_INFO"
	.align	4
        /*0000*/ 	.byte	0x02, 0x09, 0x00, 0x00, 0x02, 0x02, 0x01, 0x00, 0x02, 0x05, 0x05, 0x00, 0x03, 0x07, 0x01, 0x01
        /*0010*/ 	.byte	0x02, 0x03, 0x00, 0x00, 0x02, 0x06, 0x01, 0x00, 0x04, 0x0b, 0x08, 0x00, 0x09, 0x00, 0x00, 0x00
        /*0020*/ 	.byte	0x00, 0x00, 0x00, 0x00


//--------------------- .nv.info._Z9roll_cudaPhm  --------------------------
	.section	.nv.info._Z9roll_cudaPhm,"",@"SHT_CUDA_INFO"
	.sectionflags	@""
	.align	4


	//----- nvinfo : EIATTR_CUDA_API_VERSION
	.align		4
        /*0000*/ 	.byte	0x04, 0x37
        /*0002*/ 	.short	(.L_7 - .L_6)
.L_6:
        /*0004*/ 	.word	0x00000082


	//----- nvinfo : EIATTR_KPARAM_INFO
	.align		4
.L_7:
        /*0008*/ 	.byte	0x04, 0x17
        /*000a*/ 	.short	(.L_9 - .L_8)
.L_8:
        /*000c*/ 	.word	0x00000000
        /*0010*/ 	.short	0x0001
        /*0012*/ 	.short	0x0008
        /*0014*/ 	.byte	0x00, 0xf0, 0x21, 0x00


	//----- nvinfo : EIATTR_KPARAM_INFO
	.align		4
.L_9:
        /*0018*/ 	.byte	0x04, 0x17
        /*001a*/ 	.short	(.L_11 - .L_10)
.L_10:
        /*001c*/ 	.word	0x00000000
        /*0020*/ 	.short	0x0000
        /*0022*/ 	.short	0x0000
        /*0024*/ 	.byte	0x00, 0xf5, 0x21, 0x00


	//----- nvinfo : EIATTR_SPARSE_MMA_MASK
	.align		4
.L_11:
        /*0028*/ 	.byte	0x03, 0x50
        /*002a*/ 	.short	0x0000


	//----- nvinfo : EIATTR_MAXREG_COUNT
	.align		4
        /*002c*/ 	.byte	0x03, 0x1b
        /*002e*/ 	.short	0x00ff


	//----- nvinfo : EIATTR_MERCURY_ISA_VERSION
	.align		4
        /*0030*/ 	.byte	0x03, 0x5f
        /*0032*/ 	.short	0x0101


	//----- nvinfo : EIATTR_VRC_CTA_INIT_COUNT
	.align		4
        /*0034*/ 	.byte	0x02, 0x4a
	.zero		1
	.zero		1


	//----- nvinfo : EIATTR_EXIT_INSTR_OFFSETS
	.align		4
        /*0038*/ 	.byte	0x04, 0x1c
        /*003a*/ 	.short	(.L_13 - .L_12)


	//   ....[0]....
.L_12:
        /*003c*/ 	.word	0x00000930


	//----- nvinfo : EIATTR_CRS_STACK_SIZE
	.align		4
.L_13:
        /*0040*/ 	.byte	0x04, 0x1e
        /*0042*/ 	.short	(.L_15 - .L_14)
.L_14:
        /*0044*/ 	.word	0x00000000


	//----- nvinfo : EIATTR_CBANK_PARAM_SIZE
	.align		4
.L_15:
        /*0048*/ 	.byte	0x03, 0x19
        /*004a*/ 	.short	0x0010


	//----- nvinfo : EIATTR_PARAM_CBANK
	.align		4
        /*004c*/ 	.byte	0x04, 0x0a
        /*004e*/ 	.short	(.L_17 - .L_16)
	.align		4
.L_16:
        /*0050*/ 	.word	index@(.nv.constant0._Z9roll_cudaPhm)
        /*0054*/ 	.short	0x0380
        /*0056*/ 	.short	0x0010


	//----- nvinfo : EIATTR_SW_WAR
	.align		4
.L_17:
        /*0058*/ 	.byte	0x04, 0x36
        /*005a*/ 	.short	(.L_19 - .L_18)
.L_18:
        /*005c*/ 	.word	0x00000008
.L_19:


//--------------------- .nv.callgraph             --------------------------
	.section	.nv.callgraph,"",@"SHT_CUDA_CALLGRAPH"
	.align	4
	.sectionentsize	8
	.align		4
        /*0000*/ 	.word	0x00000000
	.align		4
        /*0004*/ 	.word	0xffffffff
	.align		4
        /*0008*/ 	.word	0x00000000
	.align		4
        /*000c*/ 	.word	0xfffffffe
	.align		4
        /*0010*/ 	.word	0x00000000
	.align		4
        /*0014*/ 	.word	0xfffffffd
	.align		4
        /*0018*/ 	.word	0x00000000
	.align		4
        /*001c*/ 	.word	0xfffffffc


//--------------------- .text._Z9roll_cudaPhm     --------------------------
	.section	.text._Z9roll_cudaPhm,"ax",@progbits
	.align	128
        .global         _Z9roll_cudaPhm
        .type           _Z9roll_cudaPhm,@function
        .size           _Z9roll_cudaPhm,(.L_x_3 - _Z9roll_cudaPhm)
        .other          _Z9roll_cudaPhm,@"STO_CUDA_ENTRY STV_DEFAULT"
_Z9roll_cudaPhm:
.text._Z9roll_cudaPhm:
[----:B------:R-:W-:Y:S01]  /*0000*/  LDC R1, c[0x0][0x37c] ;  /* 0x0000df00ff017b82 */ /* 0x000fe20000000800 */
[----:B------:R-:W0:Y:S07]  /*0010*/  S2R R0, SR_TID.X ;  /* 0x0000000000007919 */ /* 0x000e2e0000002100 */
[----:B------:R-:W0:Y:S01]  /*0020*/  S2UR UR4, SR_CTAID.X ;  /* 0x00000000000479c3 */ /* 0x000e220000002500 */
[----:B------:R-:W-:Y:S01]  /*0030*/  IMAD.MOV.U32 R8, RZ, RZ, 0x60 ;  /* 0x00000060ff087424 */ /* 0x000fe200078e00ff */
[----:B------:R-:W-:Y:S01]  /*0040*/  BSSY.RECONVERGENT B0, `(.L_x_0) ;  /* 0x000008a000007945 */ /* 0x000fe20003800200 */
[----:B------:R-:W-:-:S05]  /*0050*/  IMAD.MOV.U32 R5, RZ, RZ, RZ ;  /* 0x000000ffff057224 */ /* 0x000fca00078e00ff */
[----:B------:R-:W0:Y:S08]  /*0060*/  LDC R3, c[0x0][0x360] ;  /* 0x0000d800ff037b82 */ /* 0x000e300000000800 */
[----:B------:R-:W1:Y:S01]  /*0070*/  LDC.64 R6, c[0x0][0x388] ;  /* 0x0000e200ff067b82 */ /* 0x000e620000000a00 */
[----:B0-----:R-:W-:Y:S01]  /*0080*/  IMAD R3, R3, UR4, R0 ;  /* 0x0000000403037c24 */ /* 0x001fe2000f8e0200 */
[----:B------:R-:W0:Y:S04]  /*0090*/  LDCU.64 UR4, c[0x0][0x358] ;  /* 0x00006b00ff0477ac */ /* 0x000e280008000a00 */
[----:B------:R-:W-:-:S02]  /*00a0*/  SHF.R.S32.HI R0, RZ, 0x1f, R3 ;  /* 0x0000001fff007819 */ /* 0x000fc40000011403 */
[C---:B------:R-:W-:Y:S02]  /*00b0*/  ISETP.GE.U32.AND P0, PT, R3.reuse, 0x5e100, PT ;  /* 0x0005e1000300780c */ /* 0x040fe40003f06070 */
[----:B-1----:R-:W-:Y:S02]  /*00c0*/  IADD3 R6, P1, PT, R3, R6, RZ ;  /* 0x0000000603067210 */ /* 0x002fe40007f3e0ff */
[----:B------:R-:W-:Y:S02]  /*00d0*/  SEL R8, R8, 0x5f, !P0 ;  /* 0x0000005f08087807 */ /* 0x000fe40004000000 */
[----:B------:R-:W-:-:S04]  /*00e0*/  IADD3 R6, P2, PT, R6, 0x4d2dbd49, RZ ;  /* 0x4d2dbd4906067810 */ /* 0x000fc80007f5e0ff */
[----:B------:R-:W-:Y:S01]  /*00f0*/  IADD3.X R4, PT, PT, R0, 0x633acdbf, R7, P2, P1 ;  /* 0x633acdbf00047810 */ /* 0x000fe200017e2407 */
[----:B------:R-:W-:-:S08]  /*0100*/  IMAD.MOV.U32 R7, RZ, RZ, RZ ;  /* 0x000000ffff077224 */ /* 0x000fd000078e00ff */
.L_x_1:
[C---:B------:R-:W-:Y:S02]  /*0110*/  IADD3 R16, P0, PT, R6.reuse, 0x1d0a6f44, RZ ;  /* 0x1d0a6f4406107810 */ /* 0x040fe40007f1e0ff */
[----:B------:R-:W-:Y:S02]  /*0120*/  IADD3 R2, P1, PT, R6, 0x2b8fa6e6, RZ ;  /* 0x2b8fa6e606027810 */ /* 0x000fe40007f3e0ff */
[----:B------:R-:W-:Y:S02]  /*0130*/  IADD3.X R24, PT, PT, R4, 0x7e278a6e, RZ, P0, !PT ;  /* 0x7e278a6e04187810 */ /* 0x000fe400007fe4ff */
[----:B------:R-:W-:Y:S02]  /*0140*/  IADD3 R11, P0, PT, R6, -0x6a382c8d, RZ ;  /* 0x95c7d373060b7810 */ /* 0x000fe40007f1e0ff */
[----:B------:R-:W-:Y:S02]  /*0150*/  LOP3.LUT R23, R24, 0xe7037ed1, RZ, 0x3c, !PT ;  /* 0xe7037ed118177812 */ /* 0x000fe400078e3cff */
[----:B------:R-:W-:-:S02]  /*0160*/  IADD3.X R25, PT, PT, R4, 0x1e9da7d2, RZ, P0, !PT ;  /* 0x1e9da7d204197810 */ /* 0x000fc400007fe4ff */
[----:B------:R-:W-:Y:S01]  /*0170*/  LOP3.LUT R17, R16, 0xa0b428db, RZ, 0x3c, !PT ;  /* 0xa0b428db10117812 */ /* 0x000fe200078e3cff */
[----:B------:R-:W-:Y:S01]  /*0180*/  IMAD.WIDE.U32 R14, R23, R16, RZ ;  /* 0x00000010170e7225 */ /* 0x000fe200078e00ff */
[----:B------:R-:W-:Y:S02]  /*0190*/  LOP3.LUT R20, R25, 0xe7037ed1, RZ, 0x3c, !PT ;  /* 0xe7037ed119147812 */ /* 0x000fe400078e3cff */
[----:B------:R-:W-:Y:S02]  /*01a0*/  LOP3.LUT R10, R11, 0xa0b428db, RZ, 0x3c, !PT ;  /* 0xa0b428db0b0a7812 */ /* 0x000fe400078e3cff */
[----:B------:R-:W-:Y:S01]  /*01b0*/  IADD3.X R22, PT, PT, R4, 0x3d3b4fa5, RZ, P1, !PT ;  /* 0x3d3b4fa504167810 */ /* 0x000fe20000ffe4ff */
[----:B------:R-:W-:Y:S01]  /*01c0*/  IMAD.WIDE.U32 R14, P0, R17, R24, R14 ;  /* 0x00000018110e7225 */ /* 0x000fe2000780000e */
[----:B------:R-:W-:-:S03]  /*01d0*/  LOP3.LUT R5, R5, 0xff, RZ, 0xc0, !PT ;  /* 0x000000ff05057812 */ /* 0x000fc600078ec0ff */
[----:B------:R-:W-:-:S04]  /*01e0*/  IMAD.WIDE.U32 R18, R20, R11, RZ ;  /* 0x0000000b14127225 */ /* 0x000fc800078e00ff */
[----:B------:R-:W-:-:S04]  /*01f0*/  IMAD.WIDE.U32 R16, R17, R16, RZ ;  /* 0x0000001011107225 */ /* 0x000fc800078e00ff */
[----:B------:R-:W-:Y:S01]  /*0200*/  IMAD.X R13, RZ, RZ, RZ, P0 ;  /* 0x000000ffff0d7224 */ /* 0x000fe200000e06ff */
[----:B------:R-:W-:Y:S01]  /*0210*/  IADD3 R21, P0, PT, R17, R14, RZ ;  /* 0x0000000e11157210 */ /* 0x000fe20007f1e0ff */
[----:B------:R-:W-:-:S04]  /*0220*/  IMAD.WIDE.U32 R18, P2, R10, R25, R18 ;  /* 0x000000190a127225 */ /* 0x000fc80007840012 */
[----:B------:R-:W-:-:S04]  /*0230*/  IMAD.WIDE.U32 R10, R10, R11, RZ ;  /* 0x0000000b0a0a7225 */ /* 0x000fc800078e00ff */
[----:B------:R-:W-:Y:S01]  /*0240*/  IMAD.MOV.U32 R12, RZ, RZ, R15 ;  /* 0x000000ffff0c7224 */ /* 0x000fe200078e000f */
[----:B------:R-:W-:Y:S01]  /*0250*/  IADD3 R9, P1, PT, R11, R18, RZ ;  /* 0x000000120b097210 */ /* 0x000fe20007f3e0ff */
[----:B------:R-:W-:Y:S01]  /*0260*/  IMAD.X R15, RZ, RZ, RZ, P2 ;  /* 0x000000ffff0f7224 */ /* 0x000fe200010e06ff */
[----:B------:R-:W-:Y:S01]  /*0270*/  LOP3.LUT R11, R2, 0xa0b428db, RZ, 0x3c, !PT ;  /* 0xa0b428db020b7812 */ /* 0x000fe200078e3cff */
[----:B------:R-:W-:Y:S01]  /*0280*/  IMAD.WIDE.U32.X R12, R23, R24, R12, P0 ;  /* 0x00000018170c7225 */ /* 0x000fe200000e040c */
[----:B------:R-:W-:Y:S02]  /*0290*/  IADD3 R18, P0, PT, R6, -0x5bb2f4eb, RZ ;  /* 0xa44d0b1506127810 */ /* 0x000fe40007f1e0ff */
[----:B------:R-:W-:Y:S01]  /*02a0*/  LOP3.LUT R23, R22, 0xe7037ed1, RZ, 0x3c, !PT ;  /* 0xe7037ed116177812 */ /* 0x000fe200078e3cff */
[----:B------:R-:W-:Y:S01]  /*02b0*/  IMAD.MOV.U32 R14, RZ, RZ, R19 ;  /* 0x000000ffff0e7224 */ /* 0x000fe200078e0013 */
[----:B------:R-:W-:Y:S02]  /*02c0*/  LOP3.LUT R27, R12, R16, RZ, 0x3c, !PT ;  /* 0x000000100c1b7212 */ /* 0x000fe400078e3cff */
[----:B------:R-:W-:Y:S01]  /*02d0*/  IADD3.X R12, PT, PT, R4, -0x224e92f7, RZ, P0, !PT ;  /* 0xddb16d09040c7810 */ /* 0x000fe200007fe4ff */
[----:B------:R-:W-:Y:S01]  /*02e0*/  IMAD.WIDE.U32 R16, R23, R2, RZ ;  /* 0x0000000217107225 */ /* 0x000fe200078e00ff */
[----:B------:R-:W-:-:S02]  /*02f0*/  LOP3.LUT R13, R13, R21, RZ, 0x3c, !PT ;  /* 0x000000150d0d7212 */ /* 0x000fc400078e3cff */
[----:B------:R-:W-:Y:S01]  /*0300*/  LOP3.LUT R29, R18, 0xa0b428db, RZ, 0x3c, !PT ;  /* 0xa0b428db121d7812 */ /* 0x000fe200078e3cff */
[----:B------:R-:W-:Y:S01]  /*0310*/  IMAD.WIDE.U32.X R14, R20, R25, R14, P1 ;  /* 0x00000019140e7225 */ /* 0x000fe200008e040e */
[----:B------:R-:W-:-:S03]  /*0320*/  LOP3.LUT R25, R12, 0xe7037ed1, RZ, 0x3c, !PT ;  /* 0xe7037ed10c197812 */ /* 0x000fc600078e3cff */
[----:B------:R-:W-:Y:S01]  /*0330*/  IMAD.WIDE.U32 R16, P0, R11, R22, R16 ;  /* 0x000000160b107225 */ /* 0x000fe20007800010 */
[----:B------:R-:W-:-:S03]  /*0340*/  LOP3.LUT R27, R27, R14, R10, 0x60, !PT ;  /* 0x0000000e1b1b7212 */ /* 0x000fc600078e600a */
[----:B------:R-:W-:-:S04]  /*0350*/  IMAD.WIDE.U32 R20, R25, R18, RZ ;  /* 0x0000001219147225 */ /* 0x000fc800078e00ff */
[----:B------:R-:W-:Y:S01]  /*0360*/  IMAD.WIDE.U32 R10, R11, R2, RZ ;  /* 0x000000020b0a7225 */ /* 0x000fe200078e00ff */
[----:B------:R-:W-:-:S03]  /*0370*/  LOP3.LUT R2, R13, R15, R9, 0x60, !PT ;  /* 0x0000000f0d027212 */ /* 0x000fc600078e6009 */
[----:B------:R-:W-:Y:S01]  /*0380*/  IMAD.X R19, RZ, RZ, RZ, P0 ;  /* 0x000000ffff137224 */ /* 0x000fe200000e06ff */
[----:B------:R-:W-:Y:S01]  /*0390*/  IADD3 R13, P0, PT, R6, 0xe8537a2, RZ ;  /* 0x0e8537a2060d7810 */ /* 0x000fe20007f1e0ff */
[----:B------:R-:W-:Y:S01]  /*03a0*/  IMAD.WIDE.U32 R20, P2, R29, R12, R20 ;  /* 0x0000000c1d147225 */ /* 0x000fe20007840014 */
[----:B------:R-:W-:Y:S01]  /*03b0*/  IADD3 R9, P1, PT, R11, R16, RZ ;  /* 0x000000100b097210 */ /* 0x000fe20007f3e0ff */
[----:B------:R-:W-:Y:S02]  /*03c0*/  POPC R2, R2 ;  /* 0x0000000200027309 */ /* 0x000fe40000000000 */
[----:B------:R-:W-:Y:S01]  /*03d0*/  IMAD.WIDE.U32 R14, R29, R18, RZ ;  /* 0x000000121d0e7225 */ /* 0x000fe200078e00ff */
[----:B------:R-:W-:-:S03]  /*03e0*/  IADD3.X R29, PT, PT, R4, -0x40ec3ac9, RZ, P0, !PT ;  /* 0xbf13c537041d7810 */ /* 0x000fc600007fe4ff */
[----:B------:R-:W-:Y:S01]  /*03f0*/  IMAD.MOV.U32 R18, RZ, RZ, R17 ;  /* 0x000000ffff127224 */ /* 0x000fe200078e0011 */
[----:B------:R-:W-:Y:S02]  /*0400*/  IADD3 R17, P0, PT, R15, R20, RZ ;  /* 0x000000140f117210 */ /* 0x000fe40007f1e0ff */
[----:B------:R-:W-:Y:S01]  /*0410*/  LOP3.LUT R16, R29, 0xe7037ed1, RZ, 0x3c, !PT ;  /* 0xe7037ed11d107812 */ /* 0x000fe200078e3cff */
[----:B------:R-:W-:-:S04]  /*0420*/  IMAD.WIDE.U32.X R18, R23, R22, R18, P1 ;  /* 0x0000001617127225 */ /* 0x000fc800008e0412 */
[----:B------:R-:W-:Y:S02]  /*0430*/  IMAD.X R23, RZ, RZ, RZ, P2 ;  /* 0x000000ffff177224 */ /* 0x000fe400010e06ff */
[----:B------:R-:W-:Y:S01]  /*0440*/  IMAD.MOV.U32 R22, RZ, RZ, R21 ;  /* 0x000000ffff167224 */ /* 0x000fe200078e0015 */
[----:B------:R-:W-:-:S03]  /*0450*/  LOP3.LUT R21, R18, R10, RZ, 0x3c, !PT ;  /* 0x0000000a12157212 */ /* 0x000fc600078e3cff */
[----:B------:R-:W-:Y:S01]  /*0460*/  IMAD.WIDE.U32.X R22, R25, R12, R22, P0 ;  /* 0x0000000c19167225 */ /* 0x000fe200000e0416 */
[----:B------:R-:W-:-:S03]  /*0470*/  LOP3.LUT R12, R13, 0xa0b428db, RZ, 0x3c, !PT ;  /* 0xa0b428db0d0c7812 */ /* 0x000fc600078e3cff */
[----:B------:R-:W-:Y:S01]  /*0480*/  IMAD.WIDE.U32 R24, R16, R13, RZ ;  /* 0x0000000d10187225 */ /* 0x000fe200078e00ff */
[----:B------:R-:W-:Y:S02]  /*0490*/  LOP3.LUT R26, R21, R22, R14, 0x60, !PT ;  /* 0x00000016151a7212 */ /* 0x000fe400078e600e */
[----:B------:R-:W-:Y:S01]  /*04a0*/  LOP3.LUT R21, R4, 0xe7037ed1, RZ, 0x3c, !PT ;  /* 0xe7037ed104157812 */ /* 0x000fe200078e3cff */
[----:B------:R-:W-:-:S04]  /*04b0*/  IMAD.WIDE.U32 R24, P0, R12, R29, R24 ;  /* 0x0000001d0c187225 */ /* 0x000fc80007800018 */
[----:B------:R-:W-:-:S04]  /*04c0*/  IMAD.WIDE.U32 R12, R12, R13, RZ ;  /* 0x0000000d0c0c7225 */ /* 0x000fc800078e00ff */
[----:B------:R-:W-:Y:S01]  /*04d0*/  IMAD.X R11, RZ, RZ, RZ, P0 ;  /* 0x000000ffff0b7224 */ /* 0x000fe200000e06ff */
[----:B------:R-:W-:Y:S01]  /*04e0*/  IADD3 R15, P0, PT, R13, R24, RZ ;  /* 0x000000180d0f7210 */ /* 0x000fe20007f1e0ff */
[----:B------:R-:W-:-:S04]  /*04f0*/  IMAD.MOV.U32 R10, RZ, RZ, R25 ;  /* 0x000000ffff0a7224 */ /* 0x000fc800078e0019 */
[----:B------:R-:W-:Y:S01]  /*0500*/  IMAD.WIDE.U32.X R10, R16, R29, R10, P0 ;  /* 0x0000001d100a7225 */ /* 0x000fe200000e040a */
[----:B------:R-:W-:Y:S02]  /*0510*/  IADD3 R13, P0, PT, R6, -0x78bd642f, RZ ;  /* 0x87429bd1060d7810 */ /* 0x000fe40007f1e0ff */
[----:B------:R-:W-:Y:S02]  /*0520*/  LOP3.LUT R16, R19, R9, RZ, 0x3c, !PT ;  /* 0x0000000913107212 */ /* 0x000fe400078e3cff */
[----:B------:R-:W-:Y:S02]  /*0530*/  IADD3.X R25, PT, PT, R4, 0x5f89e29b, RZ, P0, !PT ;  /* 0x5f89e29b04197810 */ /* 0x000fe400007fe4ff */
[----:B------:R-:W-:Y:S02]  /*0540*/  LOP3.LUT R9, R10, R12, RZ, 0x3c, !PT ;  /* 0x0000000c0a097212 */ /* 0x000fe400078e3cff */
[----:B------:R-:W-:Y:S02]  /*0550*/  LOP3.LUT R24, R25, 0xe7037ed1, RZ, 0x3c, !PT ;  /* 0xe7037ed119187812 */ /* 0x000fe400078e3cff */
[----:B------:R-:W-:-:S02]  /*0560*/  LOP3.LUT R10, R13, 0xa0b428db, RZ, 0x3c, !PT ;  /* 0xa0b428db0d0a7812 */ /* 0x000fc400078e3cff */
[----:B------:R-:W-:Y:S01]  /*0570*/  LOP3.LUT R15, R11, R15, RZ, 0x3c, !PT ;  /* 0x0000000f0b0f7212 */ /* 0x000fe200078e3cff */
[----:B------:R-:W-:Y:S01]  /*0580*/  IMAD.WIDE.U32 R18, R24, R13, RZ ;  /* 0x0000000d18127225 */ /* 0x000fe200078e00ff */
[----:B------:R-:W-:-:S03]  /*0590*/  LOP3.LUT R22, R16, R23, R17, 0x60, !PT ;  /* 0x0000001710167212 */ /* 0x000fc600078e6011 */
[----:B------:R-:W-:-:S03]  /*05a0*/  IMAD.WIDE.U32 R18, P0, R10, R25, R18 ;  /* 0x000000190a127225 */ /* 0x000fc60007800012 */
[----:B------:R-:W-:Y:S01]  /*05b0*/  POPC R22, R22 ;  /* 0x0000001600167309 */ /* 0x000fe20000000000 */
[----:B------:R-:W-:-:S04]  /*05c0*/  IMAD.WIDE.U32 R10, R10, R13, RZ ;  /* 0x0000000d0a0a7225 */ /* 0x000fc800078e00ff */
[----:B------:R-:W-:Y:S01]  /*05d0*/  IMAD.X R13, RZ, RZ, RZ, P0 ;  /* 0x000000ffff0d7224 */ /* 0x000fe200000e06ff */
[----:B------:R-:W-:Y:S01]  /*05e0*/  IADD3 R20, P0, PT, R11, R18, RZ ;  /* 0x000000120b147210 */ /* 0x000fe20007f1e0ff */
[----:B------:R-:W-:Y:S01]  /*05f0*/  IMAD.MOV.U32 R12, RZ, RZ, R19 ;  /* 0x000000ffff0c7224 */ /* 0x000fe200078e0013 */
[----:B------:R-:W1:Y:S03]  /*0600*/  POPC R11, R27 ;  /* 0x0000001b000b7309 */ /* 0x000e660000000000 */
[----:B------:R-:W-:Y:S01]  /*0610*/  IMAD.WIDE.U32.X R12, R24, R25, R12, P0 ;  /* 0x00000019180c7225 */ /* 0x000fe200000e040c */
[----:B------:R-:W-:-:S04]  /*0620*/  IADD3 R19, P0, PT, R6, 0x78bd642f, RZ ;  /* 0x78bd642f06137810 */ /* 0x000fc80007f1e0ff */
[----:B------:R-:W-:Y:S02]  /*0630*/  IADD3.X R25, PT, PT, R4, -0x5f89e29c, RZ, P0, !PT ;  /* 0xa0761d6404197810 */ /* 0x000fe400007fe4ff */
[----:B------:R-:W-:Y:S02]  /*0640*/  LOP3.LUT R18, R19, 0xa0b428db, RZ, 0x3c, !PT ;  /* 0xa0b428db13127812 */ /* 0x000fe400078e3cff */
[----:B------:R-:W-:Y:S02]  /*0650*/  LOP3.LUT R24, R25, 0xe7037ed1, RZ, 0x3c, !PT ;  /* 0xe7037ed119187812 */ /* 0x000fe400078e3cff */
[----:B------:R-:W-:Y:S01]  /*0660*/  LOP3.LUT R10, R9, R12, R10, 0x60, !PT ;  /* 0x0000000c090a7212 */ /* 0x000fe200078e600a */
[----:B-1----:R-:W-:Y:S01]  /*0670*/  IMAD.IADD R2, R11, 0x1, R2 ;  /* 0x000000010b027824 */ /* 0x002fe200078e0202 */
[----:B------:R-:W-:Y:S01]  /*0680*/  LOP3.LUT R20, R15, R13, R20, 0x60, !PT ;  /* 0x0000000d0f147212 */ /* 0x000fe200078e6014 */
[-C--:B------:R-:W-:Y:S01]  /*0690*/  IMAD.WIDE.U32 R16, R24, R19.reuse, RZ ;  /* 0x0000001318107225 */ /* 0x080fe200078e00ff */
[----:B------:R-:W-:Y:S01]  /*06a0*/  LOP3.LUT R27, R6, 0xa0b428db, RZ, 0x3c, !PT ;  /* 0xa0b428db061b7812 */ /* 0x000fe200078e3cff */
[----:B------:R-:W1:Y:S02]  /*06b0*/  POPC R9, R26 ;  /* 0x0000001a00097309 */ /* 0x000e640000000000 */
[----:B------:R-:W-:-:S04]  /*06c0*/  IMAD.WIDE.U32 R12, R18, R19, RZ ;  /* 0x00000013120c7225 */ /* 0x000fc800078e00ff */
[----:B------:R-:W-:Y:S02]  /*06d0*/  IMAD.WIDE.U32 R16, P0, R18, R25, R16 ;  /* 0x0000001912107225 */ /* 0x000fe40007800010 */
[----:B------:R-:W-:Y:S02]  /*06e0*/  POPC R10, R10 ;  /* 0x0000000a000a7309 */ /* 0x000fe40000000000 */
[----:B------:R-:W-:Y:S01]  /*06f0*/  IMAD.WIDE.U32 R14, R21, R6, RZ ;  /* 0x00000006150e7225 */ /* 0x000fe200078e00ff */
[----:B------:R-:W-:-:S03]  /*0700*/  IADD3 R23, P1, PT, R13, R16, RZ ;  /* 0x000000100d177210 */ /* 0x000fc60007f3e0ff */
[----:B------:R-:W-:Y:S01]  /*0710*/  IMAD.X R19, RZ, RZ, RZ, P0 ;  /* 0x000000ffff137224 */ /* 0x000fe200000e06ff */
[----:B-1----:R-:W-:Y:S01]  /*0720*/  IADD3 R2, PT, PT, R2, R9, R22 ;  /* 0x0000000902027210 */ /* 0x002fe20007ffe016 */
[----:B------:R-:W-:Y:S02]  /*0730*/  IMAD.MOV.U32 R18, RZ, RZ, R17 ;  /* 0x000000ffff127224 */ /* 0x000fe400078e0011 */
[----:B------:R-:W-:-:S04]  /*0740*/  IMAD.WIDE.U32 R14, P0, R4, R27, R14 ;  /* 0x0000001b040e7225 */ /* 0x000fc8000780000e */
[----:B------:R-:W-:-:S04]  /*0750*/  IMAD.WIDE.U32 R16, R27, R6, RZ ;  /* 0x000000061b107225 */ /* 0x000fc800078e00ff */
[----:B------:R-:W-:Y:S01]  /*0760*/  IMAD.WIDE.U32.X R18, R24, R25, R18, P1 ;  /* 0x0000001918127225 */ /* 0x000fe200008e0412 */
[----:B------:R-:W-:-:S03]  /*0770*/  IADD3 R6, P1, PT, R6, -0x3a14de88, RZ ;  /* 0xc5eb217806067810 */ /* 0x000fc60007f3e0ff */
[----:B------:R-:W-:Y:S01]  /*0780*/  IMAD.X R13, RZ, RZ, RZ, P0 ;  /* 0x000000ffff0d7224 */ /* 0x000fe200000e06ff */
[----:B------:R-:W-:Y:S02]  /*0790*/  IADD3 R17, P0, PT, R17, R14, RZ ;  /* 0x0000000e11117210 */ /* 0x000fe40007f1e0ff */
[----:B------:R-:W-:Y:S01]  /*07a0*/  LOP3.LUT R14, R18, R12, RZ, 0x3c, !PT ;  /* 0x0000000c120e7212 */ /* 0x000fe200078e3cff */
[----:B------:R-:W-:Y:S01]  /*07b0*/  IMAD.MOV.U32 R12, RZ, RZ, R15 ;  /* 0x000000ffff0c7224 */ /* 0x000fe200078e000f */
[----:B------:R-:W-:Y:S01]  /*07c0*/  LOP3.LUT R23, R19, R23, RZ, 0x3c, !PT ;  /* 0x0000001713177212 */ /* 0x000fe200078e3cff */
[----:B------:R-:W1:Y:S02]  /*07d0*/  POPC R15, R20 ;  /* 0x00000014000f7309 */ /* 0x000e640000000000 */
[----:B------:R-:W-:Y:S01]  /*07e0*/  IMAD.WIDE.U32.X R12, R4, R21, R12, P0 ;  /* 0x00000015040c7225 */ /* 0x000fe200000e040c */
[----:B------:R-:W-:Y:S02]  /*07f0*/  IADD3 R8, P0, PT, R8, -0x1, RZ ;  /* 0xffffffff08087810 */ /* 0x000fe40007f1e0ff */
[----:B------:R-:W-:Y:S01]  /*0800*/  IADD3.X R4, PT, PT, R4, 0x3b0eb23, RZ, P1, !PT ;  /* 0x03b0eb2304047810 */ /* 0x000fe20000ffe4ff */
[----:B------:R-:W-:Y:S01]  /*0810*/  IMAD.SHL.U32 R21, R14, 0x2000000, RZ ;  /* 0x020000000e157824 */ /* 0x000fe200078e00ff */
[----:B------:R-:W-:-:S02]  /*0820*/  IADD3.X R7, PT, PT, R7, -0x1, RZ, P0, !PT ;  /* 0xffffffff07077810 */ /* 0x000fc400007fe4ff */
[----:B------:R-:W-:Y:S02]  /*0830*/  ISETP.NE.U32.AND P0, PT, R8, RZ, PT ;  /* 0x000000ff0800720c */ /* 0x000fe40003f05070 */
[----:B------:R-:W-:Y:S02]  /*0840*/  LOP3.LUT R16, R21, R12, R16, 0x60, !PT ;  /* 0x0000000c15107212 */ /* 0x000fe400078e6010 */
[----:B------:R-:W-:Y:S02]  /*0850*/  SHF.L.U64.HI R12, R14, 0x19, R23 ;  /* 0x000000190e0c7819 */ /* 0x000fe40000010217 */
[----:B------:R-:W-:Y:S01]  /*0860*/  POPC R19, R16 ;  /* 0x0000001000137309 */ /* 0x000fe20000000000 */
[----:B------:R-:W-:Y:S02]  /*0870*/  ISETP.NE.AND.EX P0, PT, R7, RZ, PT, P0 ;  /* 0x000000ff0700720c */ /* 0x000fe40003f05300 */
[----:B------:R-:W-:Y:S02]  /*0880*/  LOP3.LUT R12, R12, R13, R17, 0x60, !PT ;  /* 0x0000000d0c0c7212 */ /* 0x000fe400078e6011 */
[----:B-1----:R-:W-:-:S04]  /*0890*/  IADD3 R2, PT, PT, R2, R10, R15 ;  /* 0x0000000a02027210 */ /* 0x002fc80007ffe00f */
[----:B------:R-:W1:Y:S02]  /*08a0*/  POPC R12, R12 ;  /* 0x0000000c000c7309 */ /* 0x000e640000000000 */
[----:B-1----:R-:W-:-:S04]  /*08b0*/  IADD3 R2, PT, PT, R2, R19, R12 ;  /* 0x0000001302027210 */ /* 0x002fc80007ffe00c */
[----:B------:R-:W-:Y:S01]  /*08c0*/  VIMNMX.U32 R5, PT, PT, R2, R5, !PT ;  /* 0x0000000502057248 */ /* 0x000fe20007fe0000 */
[----:B------:R-:W-:Y:S06]  /*08d0*/  @P0 BRA `(.L_x_1) ;  /* 0xfffffff8000c0947 */ /* 0x000fec000383ffff */
[----:B0-----:R-:W-:Y:S05]  /*08e0*/  BSYNC.RECONVERGENT B0 ;  /* 0x0000000000007941 */ /* 0x001fea0003800200 */
.L_x_0:
[----:B------:R-:W0:Y:S02]  /*08f0*/  LDCU.64 UR6, c[0x0][0x380] ;  /* 0x00007000ff0677ac */ /* 0x000e240008000a00 */
[----:B0-----:R-:W-:-:S04]  /*0900*/  IADD3 R2, P0, PT, R3, UR6, RZ ;  /* 0x0000000603027c10 */ /* 0x001fc8000ff1e0ff */
[----:B------:R-:W-:-:S05]  /*0910*/  IADD3.X R3, PT, PT, R0, UR7, RZ, P0, !PT ;  /* 0x0000000700037c10 */ /* 0x000fca00087fe4ff */
[----:B------:R-:W-:Y:S01]  /*0920*/  STG.E.U8 desc[UR4][R2.64], R5 ;  /* 0x0000000502007986 */ /* 0x000fe2000c101104 */
[----:B------:R-:W-:Y:S05]  /*0930*/  EXIT ;  /* 0x000000000000794d */ /* 0x000fea0003800000 */
.L_x_2:
[----:B------:R-:W-:-:S00]  /*0940*/  BRA `(.L_x_2) ;  /* 0xfffffffc00fc7947 */ /* 0x000fc0000383ffff */
[----:B------:R-:W-:-:S00]  /*0950*/  NOP ;  /* 0x0000000000007918 */ /* 0x000fc00000000000 */
        /* <DEDUP_REMOVED lines=10> */
.L_x_3:


//--------------------- .nv.shared.reserved.0     --------------------------
	.section	.nv.shared.reserved.0,"aw",@nobits
	.weak		__nv_reservedSMEM_offset_0_alias
	.size		__nv_reservedSMEM_offset_0_alias, 0, 64
	.other		__nv_reservedSMEM_offset_0_alias,@"STO_CUDA_RESERVED_SHARED STV_DEFAULT"
__nv_reservedSMEM_offset_0_alias:
	.zero		0
	.zero		64


//--------------------- .nv.constant0._Z9roll_cudaPhm --------------------------
	.section	.nv.constant0._Z9roll_cudaPhm,"a",@progbits
	.sectionflags	@""
	.align	4
.nv.constant0._Z9roll_cudaPhm:
	.zero		912


//--------------------- SYMBOLS --------------------------

	.type		.nv.reservedSmem.offset0,@object
	.size		.nv.reservedSmem.offset0,0x4
